//
// Generated by NVIDIA NVVM Compiler
//
// Compiler Build ID: CL-36424714
// Cuda compilation tools, release 13.0, V13.0.88
// Based on NVVM 20.0.0
//

.version 9.0
.target sm_100
.address_size 64

	// .globl	_ZN3cub18CUB_300001_SM_10006detail11EmptyKernelIvEEvv
.global .align 1 .b8 _ZN41_INTERNAL_ee69aa7b_4_k_cu_c80f15ed_2887354cuda3std3__45__cpo5beginE[1];
.global .align 1 .b8 _ZN41_INTERNAL_ee69aa7b_4_k_cu_c80f15ed_2887354cuda3std3__45__cpo3endE[1];
.global .align 1 .b8 _ZN41_INTERNAL_ee69aa7b_4_k_cu_c80f15ed_2887354cuda3std3__45__cpo6cbeginE[1];
.global .align 1 .b8 _ZN41_INTERNAL_ee69aa7b_4_k_cu_c80f15ed_2887354cuda3std3__45__cpo4cendE[1];
.global .align 1 .b8 _ZN41_INTERNAL_ee69aa7b_4_k_cu_c80f15ed_2887354cuda3std3__45__cpo6rbeginE[1];
.global .align 1 .b8 _ZN41_INTERNAL_ee69aa7b_4_k_cu_c80f15ed_2887354cuda3std3__45__cpo4rendE[1];
.global .align 1 .b8 _ZN41_INTERNAL_ee69aa7b_4_k_cu_c80f15ed_2887354cuda3std3__45__cpo7crbeginE[1];
.global .align 1 .b8 _ZN41_INTERNAL_ee69aa7b_4_k_cu_c80f15ed_2887354cuda3std3__45__cpo5crendE[1];
.global .align 1 .b8 _ZN41_INTERNAL_ee69aa7b_4_k_cu_c80f15ed_2887354cuda3std3__443_GLOBAL__N__ee69aa7b_4_k_cu_c80f15ed_2887356ignoreE[1];
.global .align 1 .b8 _ZN41_INTERNAL_ee69aa7b_4_k_cu_c80f15ed_2887354cuda3std3__419piecewise_constructE[1];
.global .align 1 .b8 _ZN41_INTERNAL_ee69aa7b_4_k_cu_c80f15ed_2887354cuda3std3__48in_placeE[1];
.global .align 1 .b8 _ZN41_INTERNAL_ee69aa7b_4_k_cu_c80f15ed_2887354cuda3std3__420unreachable_sentinelE[1];
.global .align 1 .b8 _ZN41_INTERNAL_ee69aa7b_4_k_cu_c80f15ed_2887354cuda3std3__47nulloptE[1];
.global .align 1 .b8 _ZN41_INTERNAL_ee69aa7b_4_k_cu_c80f15ed_2887354cuda3std3__48unexpectE[1];
.global .align 1 .b8 _ZN41_INTERNAL_ee69aa7b_4_k_cu_c80f15ed_2887354cuda3std6ranges3__45__cpo4swapE[1];
.global .align 1 .b8 _ZN41_INTERNAL_ee69aa7b_4_k_cu_c80f15ed_2887354cuda3std6ranges3__45__cpo9iter_moveE[1];
.global .align 1 .b8 _ZN41_INTERNAL_ee69aa7b_4_k_cu_c80f15ed_2887354cuda3std6ranges3__45__cpo5beginE[1];
.global .align 1 .b8 _ZN41_INTERNAL_ee69aa7b_4_k_cu_c80f15ed_2887354cuda3std6ranges3__45__cpo3endE[1];
.global .align 1 .b8 _ZN41_INTERNAL_ee69aa7b_4_k_cu_c80f15ed_2887354cuda3std6ranges3__45__cpo6cbeginE[1];
.global .align 1 .b8 _ZN41_INTERNAL_ee69aa7b_4_k_cu_c80f15ed_2887354cuda3std6ranges3__45__cpo4cendE[1];
.global .align 1 .b8 _ZN41_INTERNAL_ee69aa7b_4_k_cu_c80f15ed_2887354cuda3std6ranges3__45__cpo7advanceE[1];
.global .align 1 .b8 _ZN41_INTERNAL_ee69aa7b_4_k_cu_c80f15ed_2887354cuda3std6ranges3__45__cpo9iter_swapE[1];
.global .align 1 .b8 _ZN41_INTERNAL_ee69aa7b_4_k_cu_c80f15ed_2887354cuda3std6ranges3__45__cpo4nextE[1];
.global .align 1 .b8 _ZN41_INTERNAL_ee69aa7b_4_k_cu_c80f15ed_2887354cuda3std6ranges3__45__cpo4prevE[1];
.global .align 1 .b8 _ZN41_INTERNAL_ee69aa7b_4_k_cu_c80f15ed_2887354cuda3std6ranges3__45__cpo4dataE[1];
.global .align 1 .b8 _ZN41_INTERNAL_ee69aa7b_4_k_cu_c80f15ed_2887354cuda3std6ranges3__45__cpo5cdataE[1];
.global .align 1 .b8 _ZN41_INTERNAL_ee69aa7b_4_k_cu_c80f15ed_2887354cuda3std6ranges3__45__cpo4sizeE[1];
.global .align 1 .b8 _ZN41_INTERNAL_ee69aa7b_4_k_cu_c80f15ed_2887354cuda3std6ranges3__45__cpo5ssizeE[1];
.global .align 1 .b8 _ZN41_INTERNAL_ee69aa7b_4_k_cu_c80f15ed_2887354cuda3std6ranges3__45__cpo8distanceE[1];
.global .align 1 .b8 _ZN41_INTERNAL_ee69aa7b_4_k_cu_c80f15ed_2887356thrust24THRUST_300001_SM_1000_NS8cuda_cub3parE[1];
.global .align 1 .b8 _ZN41_INTERNAL_ee69aa7b_4_k_cu_c80f15ed_2887356thrust24THRUST_300001_SM_1000_NS8cuda_cub10par_nosyncE[1];
.global .align 1 .b8 _ZN41_INTERNAL_ee69aa7b_4_k_cu_c80f15ed_2887356thrust24THRUST_300001_SM_1000_NS6system6detail10sequential3seqE[1];
.global .align 1 .b8 _ZN41_INTERNAL_ee69aa7b_4_k_cu_c80f15ed_2887356thrust24THRUST_300001_SM_1000_NS6system3cpp3parE[1];
.global .align 1 .b8 _ZN41_INTERNAL_ee69aa7b_4_k_cu_c80f15ed_2887356thrust24THRUST_300001_SM_1000_NS12placeholders2_1E[1];
.global .align 1 .b8 _ZN41_INTERNAL_ee69aa7b_4_k_cu_c80f15ed_2887356thrust24THRUST_300001_SM_1000_NS12placeholders2_2E[1];
.global .align 1 .b8 _ZN41_INTERNAL_ee69aa7b_4_k_cu_c80f15ed_2887356thrust24THRUST_300001_SM_1000_NS12placeholders2_3E[1];
.global .align 1 .b8 _ZN41_INTERNAL_ee69aa7b_4_k_cu_c80f15ed_2887356thrust24THRUST_300001_SM_1000_NS12placeholders2_4E[1];
.global .align 1 .b8 _ZN41_INTERNAL_ee69aa7b_4_k_cu_c80f15ed_2887356thrust24THRUST_300001_SM_1000_NS12placeholders2_5E[1];
.global .align 1 .b8 _ZN41_INTERNAL_ee69aa7b_4_k_cu_c80f15ed_2887356thrust24THRUST_300001_SM_1000_NS12placeholders2_6E[1];
.global .align 1 .b8 _ZN41_INTERNAL_ee69aa7b_4_k_cu_c80f15ed_2887356thrust24THRUST_300001_SM_1000_NS12placeholders2_7E[1];
.global .align 1 .b8 _ZN41_INTERNAL_ee69aa7b_4_k_cu_c80f15ed_2887356thrust24THRUST_300001_SM_1000_NS12placeholders2_8E[1];
.global .align 1 .b8 _ZN41_INTERNAL_ee69aa7b_4_k_cu_c80f15ed_2887356thrust24THRUST_300001_SM_1000_NS12placeholders2_9E[1];
.global .align 1 .b8 _ZN41_INTERNAL_ee69aa7b_4_k_cu_c80f15ed_2887356thrust24THRUST_300001_SM_1000_NS12placeholders3_10E[1];
.global .align 1 .b8 _ZN41_INTERNAL_ee69aa7b_4_k_cu_c80f15ed_2887356thrust24THRUST_300001_SM_1000_NS3seqE[1];
.global .align 1 .b8 _ZN41_INTERNAL_ee69aa7b_4_k_cu_c80f15ed_2887356thrust24THRUST_300001_SM_1000_NS6deviceE[1];

.visible .entry _ZN3cub18CUB_300001_SM_10006detail11EmptyKernelIvEEvv()
{


	ret;

}


// ===== COMPILED SASS (sm_100) =====

	.target	sm_100

	.elftype	@"ET_EXEC"


//--------------------- .note.nv.tkinfo           --------------------------
	.section	.note.nv.tkinfo,"",@"SHT_NOTE"
	.sectionflags	@"SHF_NOTE_NV_TKINFO"
	.tkinfo
        /*0018*/ 	.word	0x00000002
        /*0030*/ 	.string	""
        /*0030*/ 	.string	"ptxas"
        /*0030*/ 	.string	"Cuda compilation tools, release 13.0, V13.0.88"
        /*0030*/ 	.string	"Build cuda_13.0.r13.0/compiler.36424714_0"
        /*0030*/ 	.string	"-arch sm_100 -m 64 "



//--------------------- .note.nv.cuinfo           --------------------------
	.section	.note.nv.cuinfo,"",@"SHT_NOTE"
	.sectionflags	@"SHF_NOTE_NV_CUINFO"
        /*0018*/ 	.short	0x0002
        /*001a*/ 	.short	0x0064
        /*001c*/ 	.short	0x0082
	.zero		2


//--------------------- .nv.info                  --------------------------
	.section	.nv.info,"",@"SHT_CUDA_INFO"
	.align	4


	//----- nvinfo : EIATTR_REGCOUNT
	.align		4
        /*0000*/ 	.byte	0x04, 0x2f
        /*0002*/ 	.short	(.L_46 - .L_45)
	.align		4
.L_45:
        /*0004*/ 	.word	index@(_ZN3cub18CUB_300001_SM_10006detail11EmptyKernelIvEEvv)
        /*0008*/ 	.word	0x00000004


	//----- nvinfo : EIATTR_FRAME_SIZE
	.align		4
.L_46:
        /*000c*/ 	.byte	0x04, 0x11
        /*000e*/ 	.short	(.L_48 - .L_47)
	.align		4
.L_47:
        /*0010*/ 	.word	index@(_ZN3cub18CUB_300001_SM_10006detail11EmptyKernelIvEEvv)
        /*0014*/ 	.word	0x00000000


	//----- nvinfo : EIATTR_MIN_STACK_SIZE
	.align		4
.L_48:
        /*0018*/ 	.byte	0x04, 0x12
        /*001a*/ 	.short	(.L_50 - .L_49)
	.align		4
.L_49:
        /*001c*/ 	.word	index@(_ZN3cub18CUB_300001_SM_10006detail11EmptyKernelIvEEvv)
        /*0020*/ 	.word	0x00000000
.L_50:


//--------------------- .nv.compat                --------------------------
	.section	.nv.compat,"",@"SHT_CUDA_COMPAT_INFO"
	.align	4
        /*0000*/ 	.byte	0x02, 0x09, 0x00, 0x00, 0x02, 0x02, 0x01, 0x00, 0x02, 0x05, 0x05, 0x00, 0x03, 0x07, 0x01, 0x01
        /*0010*/ 	.byte	0x02, 0x03, 0x00, 0x00, 0x02, 0x06, 0x01, 0x00, 0x04, 0x0b, 0x08, 0x00, 0x09, 0x00, 0x00, 0x00
        /*0020*/ 	.byte	0x00, 0x00, 0x00, 0x00


//--------------------- .nv.info._ZN3cub18CUB_300001_SM_10006detail11EmptyKernelIvEEvv --------------------------
	.section	.nv.info._ZN3cub18CUB_300001_SM_10006detail11EmptyKernelIvEEvv,"",@"SHT_CUDA_INFO"
	.sectionflags	@""
	.align	4


	//----- nvinfo : EIATTR_CUDA_API_VERSION
	.align		4
        /*0000*/ 	.byte	0x04, 0x37
        /*0002*/ 	.short	(.L_52 - .L_51)
.L_51:
        /*0004*/ 	.word	0x00000082


	//----- nvinfo : EIATTR_SPARSE_MMA_MASK
	.align		4
.L_52:
        /*0008*/ 	.byte	0x03, 0x50
        /*000a*/ 	.short	0x0000


	//----- nvinfo : EIATTR_MAXREG_COUNT
	.align		4
        /*000c*/ 	.byte	0x03, 0x1b
        /*000e*/ 	.short	0x00ff


	//----- nvinfo : EIATTR_MERCURY_ISA_VERSION
	.align		4
        /*0010*/ 	.byte	0x03, 0x5f
        /*0012*/ 	.short	0x0101


	//----- nvinfo : EIATTR_VRC_CTA_INIT_COUNT
	.align		4
        /*0014*/ 	.byte	0x02, 0x4a
	.zero		1
	.zero		1


	//----- nvinfo : EIATTR_EXIT_INSTR_OFFSETS
	.align		4
        /*0018*/ 	.byte	0x04, 0x1c
        /*001a*/ 	.short	(.L_54 - .L_53)


	//   ....[0]....
.L_53:
        /*001c*/ 	.word	0x00000010


	//----- nvinfo : EIATTR_SW_WAR
	.align		4
.L_54:
        /*0020*/ 	.byte	0x04, 0x36
        /*0022*/ 	.short	(.L_56 - .L_55)
.L_55:
        /*0024*/ 	.word	0x00000008
.L_56:


//--------------------- .nv.callgraph             --------------------------
	.section	.nv.callgraph,"",@"SHT_CUDA_CALLGRAPH"
	.align	4
	.sectionentsize	8
	.align		4
        /*0000*/ 	.word	0x00000000
	.align		4
        /*0004*/ 	.word	0xffffffff
	.align		4
        /*0008*/ 	.word	0x00000000
	.align		4
        /*000c*/ 	.word	0xfffffffe
	.align		4
        /*0010*/ 	.word	0x00000000
	.align		4
        /*0014*/ 	.word	0xfffffffd
	.align		4
        /*0018*/ 	.word	0x00000000
	.align		4
        /*001c*/ 	.word	0xfffffffc


//--------------------- .nv.constant4             --------------------------
	.section	.nv.constant4,"a",@progbits
	.align	8
	.align		8
.nv.constant4:
        /*0000*/ 	.dword	_ZN41_INTERNAL_ee69aa7b_4_k_cu_c80f15ed_2890324cuda3std3__45__cpo5beginE
	.align		8
        /*0008*/ 	.dword	_ZN41_INTERNAL_ee69aa7b_4_k_cu_c80f15ed_2890324cuda3std3__45__cpo3endE
	.align		8
        /*0010*/ 	.dword	_ZN41_INTERNAL_ee69aa7b_4_k_cu_c80f15ed_2890324cuda3std3__45__cpo6cbeginE
	.align		8
        /*0018*/ 	.dword	_ZN41_INTERNAL_ee69aa7b_4_k_cu_c80f15ed_2890324cuda3std3__45__cpo4cendE
	.align		8
        /*0020*/ 	.dword	_ZN41_INTERNAL_ee69aa7b_4_k_cu_c80f15ed_2890324cuda3std3__45__cpo6rbeginE
	.align		8
        /*0028*/ 	.dword	_ZN41_INTERNAL_ee69aa7b_4_k_cu_c80f15ed_2890324cuda3std3__45__cpo4rendE
	.align		8
        /*0030*/ 	.dword	_ZN41_INTERNAL_ee69aa7b_4_k_cu_c80f15ed_2890324cuda3std3__45__cpo7crbeginE
	.align		8
        /*0038*/ 	.dword	_ZN41_INTERNAL_ee69aa7b_4_k_cu_c80f15ed_2890324cuda3std3__45__cpo5crendE
	.align		8
        /*0040*/ 	.dword	_ZN41_INTERNAL_ee69aa7b_4_k_cu_c80f15ed_2890324cuda3std3__443_GLOBAL__N__ee69aa7b_4_k_cu_c80f15ed_2890326ignoreE
	.align		8
        /*0048*/ 	.dword	_ZN41_INTERNAL_ee69aa7b_4_k_cu_c80f15ed_2890324cuda3std3__419piecewise_constructE
	.align		8
        /*0050*/ 	.dword	_ZN41_INTERNAL_ee69aa7b_4_k_cu_c80f15ed_2890324cuda3std3__48in_placeE
	.align		8
        /*0058*/ 	.dword	_ZN41_INTERNAL_ee69aa7b_4_k_cu_c80f15ed_2890324cuda3std3__420unreachable_sentinelE
	.align		8
        /*0060*/ 	.dword	_ZN41_INTERNAL_ee69aa7b_4_k_cu_c80f15ed_2890324cuda3std3__47nulloptE
	.align		8
        /*0068*/ 	.dword	_ZN41_INTERNAL_ee69aa7b_4_k_cu_c80f15ed_2890324cuda3std3__48unexpectE
	.align		8
        /*0070*/ 	.dword	_ZN41_INTERNAL_ee69aa7b_4_k_cu_c80f15ed_2890324cuda3std6ranges3__45__cpo4swapE
	.align		8
        /*0078*/ 	.dword	_ZN41_INTERNAL_ee69aa7b_4_k_cu_c80f15ed_2890324cuda3std6ranges3__45__cpo9iter_moveE
	.align		8
        /*0080*/ 	.dword	_ZN41_INTERNAL_ee69aa7b_4_k_cu_c80f15ed_2890324cuda3std6ranges3__45__cpo5beginE
	.align		8
        /*0088*/ 	.dword	_ZN41_INTERNAL_ee69aa7b_4_k_cu_c80f15ed_2890324cuda3std6ranges3__45__cpo3endE
	.align		8
        /*0090*/ 	.dword	_ZN41_INTERNAL_ee69aa7b_4_k_cu_c80f15ed_2890324cuda3std6ranges3__45__cpo6cbeginE
	.align		8
        /*0098*/ 	.dword	_ZN41_INTERNAL_ee69aa7b_4_k_cu_c80f15ed_2890324cuda3std6ranges3__45__cpo4cendE
	.align		8
        /*00a0*/ 	.dword	_ZN41_INTERNAL_ee69aa7b_4_k_cu_c80f15ed_2890324cuda3std6ranges3__45__cpo7advanceE
	.align		8
        /*00a8*/ 	.dword	_ZN41_INTERNAL_ee69aa7b_4_k_cu_c80f15ed_2890324cuda3std6ranges3__45__cpo9iter_swapE
	.align		8
        /*00b0*/ 	.dword	_ZN41_INTERNAL_ee69aa7b_4_k_cu_c80f15ed_2890324cuda3std6ranges3__45__cpo4nextE
	.align		8
        /*00b8*/ 	.dword	_ZN41_INTERNAL_ee69aa7b_4_k_cu_c80f15ed_2890324cuda3std6ranges3__45__cpo4prevE
	.align		8
        /*00c0*/ 	.dword	_ZN41_INTERNAL_ee69aa7b_4_k_cu_c80f15ed_2890324cuda3std6ranges3__45__cpo4dataE
	.align		8
        /*00c8*/ 	.dword	_ZN41_INTERNAL_ee69aa7b_4_k_cu_c80f15ed_2890324cuda3std6ranges3__45__cpo5cdataE
	.align		8
        /*00d0*/ 	.dword	_ZN41_INTERNAL_ee69aa7b_4_k_cu_c80f15ed_2890324cuda3std6ranges3__45__cpo4sizeE
	.align		8
        /*00d8*/ 	.dword	_ZN41_INTERNAL_ee69aa7b_4_k_cu_c80f15ed_2890324cuda3std6ranges3__45__cpo5ssizeE
	.align		8
        /*00e0*/ 	.dword	_ZN41_INTERNAL_ee69aa7b_4_k_cu_c80f15ed_2890324cuda3std6ranges3__45__cpo8distanceE
	.align		8
        /*00e8*/ 	.dword	_ZN41_INTERNAL_ee69aa7b_4_k_cu_c80f15ed_2890326thrust24THRUST_300001_SM_1000_NS8cuda_cub3parE
	.align		8
        /*00f0*/ 	.dword	_ZN41_INTERNAL_ee69aa7b_4_k_cu_c80f15ed_2890326thrust24THRUST_300001_SM_1000_NS8cuda_cub10par_nosyncE
	.align		8
        /*00f8*/ 	.dword	_ZN41_INTERNAL_ee69aa7b_4_k_cu_c80f15ed_2890326thrust24THRUST_300001_SM_1000_NS6system6detail10sequential3seqE
	.align		8
        /*0100*/ 	.dword	_ZN41_INTERNAL_ee69aa7b_4_k_cu_c80f15ed_2890326thrust24THRUST_300001_SM_1000_NS6system3cpp3parE
	.align		8
        /*0108*/ 	.dword	_ZN41_INTERNAL_ee69aa7b_4_k_cu_c80f15ed_2890326thrust24THRUST_300001_SM_1000_NS12placeholders2_1E
	.align		8
        /*0110*/ 	.dword	_ZN41_INTERNAL_ee69aa7b_4_k_cu_c80f15ed_2890326thrust24THRUST_300001_SM_1000_NS12placeholders2_2E
	.align		8
        /*0118*/ 	.dword	_ZN41_INTERNAL_ee69aa7b_4_k_cu_c80f15ed_2890326thrust24THRUST_300001_SM_1000_NS12placeholders2_3E
	.align		8
        /*0120*/ 	.dword	_ZN41_INTERNAL_ee69aa7b_4_k_cu_c80f15ed_2890326thrust24THRUST_300001_SM_1000_NS12placeholders2_4E
	.align		8
        /*0128*/ 	.dword	_ZN41_INTERNAL_ee69aa7b_4_k_cu_c80f15ed_2890326thrust24THRUST_300001_SM_1000_NS12placeholders2_5E
	.align		8
        /*0130*/ 	.dword	_ZN41_INTERNAL_ee69aa7b_4_k_cu_c80f15ed_2890326thrust24THRUST_300001_SM_1000_NS12placeholders2_6E
	.align		8
        /*0138*/ 	.dword	_ZN41_INTERNAL_ee69aa7b_4_k_cu_c80f15ed_2890326thrust24THRUST_300001_SM_1000_NS12placeholders2_7E
	.align		8
        /*0140*/ 	.dword	_ZN41_INTERNAL_ee69aa7b_4_k_cu_c80f15ed_2890326thrust24THRUST_300001_SM_1000_NS12placeholders2_8E
	.align		8
        /*0148*/ 	.dword	_ZN41_INTERNAL_ee69aa7b_4_k_cu_c80f15ed_2890326thrust24THRUST_300001_SM_1000_NS12placeholders2_9E
	.align		8
        /*0150*/ 	.dword	_ZN41_INTERNAL_ee69aa7b_4_k_cu_c80f15ed_2890326thrust24THRUST_300001_SM_1000_NS12placeholders3_10E
	.align		8
        /*0158*/ 	.dword	_ZN41_INTERNAL_ee69aa7b_4_k_cu_c80f15ed_2890326thrust24THRUST_300001_SM_1000_NS3seqE
	.align		8
        /*0160*/ 	.dword	_ZN41_INTERNAL_ee69aa7b_4_k_cu_c80f15ed_2890326thrust24THRUST_300001_SM_1000_NS6deviceE


//--------------------- .text._ZN3cub18CUB_300001_SM_10006detail11EmptyKernelIvEEvv --------------------------
	.section	.text._ZN3cub18CUB_300001_SM_10006detail11EmptyKernelIvEEvv,"ax",@progbits
	.align	128
        .global         _ZN3cub18CUB_300001_SM_10006detail11EmptyKernelIvEEvv
        .type           _ZN3cub18CUB_300001_SM_10006detail11EmptyKernelIvEEvv,@function
        .size           _ZN3cub18CUB_300001_SM_10006detail11EmptyKernelIvEEvv,(.L_x_1 - _ZN3cub18CUB_300001_SM_10006detail11EmptyKernelIvEEvv)
        .other          _ZN3cub18CUB_300001_SM_10006detail11EmptyKernelIvEEvv,@"STO_CUDA_ENTRY STV_DEFAULT"
_ZN3cub18CUB_300001_SM_10006detail11EmptyKernelIvEEvv:
.text._ZN3cub18CUB_300001_SM_10006detail11EmptyKernelIvEEvv:
[----:B------:R-:W-:Y:S01]  /*0000*/  LDC R1, c[0x0][0x37c] ;  /* 0x0000df00ff017b82 */ /* 0x000fe20000000800 */
[----:B------:R-:W-:Y:S05]  /*0010*/  EXIT ;  /* 0x000000000000794d */ /* 0x000fea0003800000 */
.L_x_0:
[----:B------:R-:W-:-:S00]  /*0020*/  BRA `(.L_x_0) ;  /* 0xfffffffc00fc7947 */ /* 0x000fc0000383ffff */
[----:B------:R-:W-:-:S00]  /*0030*/  NOP ;  /* 0x0000000000007918 */ /* 0x000fc00000000000 */
        /* <DEDUP_REMOVED lines=12> */
.L_x_1:


//--------------------- .nv.shared.reserved.0     --------------------------
	.section	.nv.shared.reserved.0,"aw",@nobits
	.weak		__nv_reservedSMEM_offset_0_alias
	.size		__nv_reservedSMEM_offset_0_alias, 0, 64
	.other		__nv_reservedSMEM_offset_0_alias,@"STO_CUDA_RESERVED_SHARED STV_DEFAULT"
__nv_reservedSMEM_offset_0_alias:
	.zero		0
	.zero		64


//--------------------- .nv.global                --------------------------
	.section	.nv.global,"aw",@nobits
.nv.global:
	.type		_ZN41_INTERNAL_ee69aa7b_4_k_cu_c80f15ed_2890326thrust24THRUST_300001_SM_1000_NS12placeholders2_8E,@object
	.size		_ZN41_INTERNAL_ee69aa7b_4_k_cu_c80f15ed_2890326thrust24THRUST_300001_SM_1000_NS12placeholders2_8E,(_ZN41_INTERNAL_ee69aa7b_4_k_cu_c80f15ed_2890324cuda3std3__443_GLOBAL__N__ee69aa7b_4_k_cu_c80f15ed_2890326ignoreE - _ZN41_INTERNAL_ee69aa7b_4_k_cu_c80f15ed_2890326thrust24THRUST_300001_SM_1000_NS12placeholders2_8E)
_ZN41_INTERNAL_ee69aa7b_4_k_cu_c80f15ed_2890326thrust24THRUST_300001_SM_1000_NS12placeholders2_8E:
	.zero		1
	.type		_ZN41_INTERNAL_ee69aa7b_4_k_cu_c80f15ed_2890324cuda3std3__443_GLOBAL__N__ee69aa7b_4_k_cu_c80f15ed_2890326ignoreE,@object
	.size		_ZN41_INTERNAL_ee69aa7b_4_k_cu_c80f15ed_2890324cuda3std3__443_GLOBAL__N__ee69aa7b_4_k_cu_c80f15ed_2890326ignoreE,(_ZN41_INTERNAL_ee69aa7b_4_k_cu_c80f15ed_2890324cuda3std6ranges3__45__cpo4dataE - _ZN41_INTERNAL_ee69aa7b_4_k_cu_c80f15ed_2890324cuda3std3__443_GLOBAL__N__ee69aa7b_4_k_cu_c80f15ed_2890326ignoreE)
_ZN41_INTERNAL_ee69aa7b_4_k_cu_c80f15ed_2890324cuda3std3__443_GLOBAL__N__ee69aa7b_4_k_cu_c80f15ed_2890326ignoreE:
	.zero		1
	.type		_ZN41_INTERNAL_ee69aa7b_4_k_cu_c80f15ed_2890324cuda3std6ranges3__45__cpo4dataE,@object
	.size		_ZN41_INTERNAL_ee69aa7b_4_k_cu_c80f15ed_2890324cuda3std6ranges3__45__cpo4dataE,(_ZN41_INTERNAL_ee69aa7b_4_k_cu_c80f15ed_2890326thrust24THRUST_300001_SM_1000_NS6system3cpp3parE - _ZN41_INTERNAL_ee69aa7b_4_k_cu_c80f15ed_2890324cuda3std6ranges3__45__cpo4dataE)
_ZN41_INTERNAL_ee69aa7b_4_k_cu_c80f15ed_2890324cuda3std6ranges3__45__cpo4dataE:
	.zero		1
	.type		_ZN41_INTERNAL_ee69aa7b_4_k_cu_c80f15ed_2890326thrust24THRUST_300001_SM_1000_NS6system3cpp3parE,@object
	.size		_ZN41_INTERNAL_ee69aa7b_4_k_cu_c80f15ed_2890326thrust24THRUST_300001_SM_1000_NS6system3cpp3parE,(_ZN41_INTERNAL_ee69aa7b_4_k_cu_c80f15ed_2890324cuda3std3__45__cpo5beginE - _ZN41_INTERNAL_ee69aa7b_4_k_cu_c80f15ed_2890326thrust24THRUST_300001_SM_1000_NS6system3cpp3parE)
_ZN41_INTERNAL_ee69aa7b_4_k_cu_c80f15ed_2890326thrust24THRUST_300001_SM_1000_NS6system3cpp3parE:
	.zero		1
	.type		_ZN41_INTERNAL_ee69aa7b_4_k_cu_c80f15ed_2890324cuda3std3__45__cpo5beginE,@object
	.size		_ZN41_INTERNAL_ee69aa7b_4_k_cu_c80f15ed_2890324cuda3std3__45__cpo5beginE,(_ZN41_INTERNAL_ee69aa7b_4_k_cu_c80f15ed_2890324cuda3std6ranges3__45__cpo5beginE - _ZN41_INTERNAL_ee69aa7b_4_k_cu_c80f15ed_2890324cuda3std3__45__cpo5beginE)
_ZN41_INTERNAL_ee69aa7b_4_k_cu_c80f15ed_2890324cuda3std3__45__cpo5beginE:
	.zero		1
	.type		_ZN41_INTERNAL_ee69aa7b_4_k_cu_c80f15ed_2890324cuda3std6ranges3__45__cpo5beginE,@object
	.size		_ZN41_INTERNAL_ee69aa7b_4_k_cu_c80f15ed_2890324cuda3std6ranges3__45__cpo5beginE,(_ZN41_INTERNAL_ee69aa7b_4_k_cu_c80f15ed_2890326thrust24THRUST_300001_SM_1000_NS6deviceE - _ZN41_INTERNAL_ee69aa7b_4_k_cu_c80f15ed_2890324cuda3std6ranges3__45__cpo5beginE)
_ZN41_INTERNAL_ee69aa7b_4_k_cu_c80f15ed_2890324cuda3std6ranges3__45__cpo5beginE:
	.zero		1
	.type		_ZN41_INTERNAL_ee69aa7b_4_k_cu_c80f15ed_2890326thrust24THRUST_300001_SM_1000_NS6deviceE,@object
	.size		_ZN41_INTERNAL_ee69aa7b_4_k_cu_c80f15ed_2890326thrust24THRUST_300001_SM_1000_NS6deviceE,(_ZN41_INTERNAL_ee69aa7b_4_k_cu_c80f15ed_2890324cuda3std3__47nulloptE - _ZN41_INTERNAL_ee69aa7b_4_k_cu_c80f15ed_2890326thrust24THRUST_300001_SM_1000_NS6deviceE)
_ZN41_INTERNAL_ee69aa7b_4_k_cu_c80f15ed_2890326thrust24THRUST_300001_SM_1000_NS6deviceE:
	.zero		1
	.type		_ZN41_INTERNAL_ee69aa7b_4_k_cu_c80f15ed_2890324cuda3std3__47nulloptE,@object
	.size		_ZN41_INTERNAL_ee69aa7b_4_k_cu_c80f15ed_2890324cuda3std3__47nulloptE,(_ZN41_INTERNAL_ee69aa7b_4_k_cu_c80f15ed_2890324cuda3std6ranges3__45__cpo8distanceE - _ZN41_INTERNAL_ee69aa7b_4_k_cu_c80f15ed_2890324cuda3std3__47nulloptE)
_ZN41_INTERNAL_ee69aa7b_4_k_cu_c80f15ed_2890324cuda3std3__47nulloptE:
	.zero		1
	.type		_ZN41_INTERNAL_ee69aa7b_4_k_cu_c80f15ed_2890324cuda3std6ranges3__45__cpo8distanceE,@object
	.size		_ZN41_INTERNAL_ee69aa7b_4_k_cu_c80f15ed_2890324cuda3std6ranges3__45__cpo8distanceE,(_ZN41_INTERNAL_ee69aa7b_4_k_cu_c80f15ed_2890326thrust24THRUST_300001_SM_1000_NS12placeholders2_4E - _ZN41_INTERNAL_ee69aa7b_4_k_cu_c80f15ed_2890324cuda3std6ranges3__45__cpo8distanceE)
_ZN41_INTERNAL_ee69aa7b_4_k_cu_c80f15ed_2890324cuda3std6ranges3__45__cpo8distanceE:
	.zero		1
	.type		_ZN41_INTERNAL_ee69aa7b_4_k_cu_c80f15ed_2890326thrust24THRUST_300001_SM_1000_NS12placeholders2_4E,@object
	.size		_ZN41_INTERNAL_ee69aa7b_4_k_cu_c80f15ed_2890326thrust24THRUST_300001_SM_1000_NS12placeholders2_4E,(_ZN41_INTERNAL_ee69aa7b_4_k_cu_c80f15ed_2890324cuda3std3__45__cpo6rbeginE - _ZN41_INTERNAL_ee69aa7b_4_k_cu_c80f15ed_2890326thrust24THRUST_300001_SM_1000_NS12placeholders2_4E)
_ZN41_INTERNAL_ee69aa7b_4_k_cu_c80f15ed_2890326thrust24THRUST_300001_SM_1000_NS12placeholders2_4E:
	.zero		1
	.type		_ZN41_INTERNAL_ee69aa7b_4_k_cu_c80f15ed_2890324cuda3std3__45__cpo6rbeginE,@object
	.size		_ZN41_INTERNAL_ee69aa7b_4_k_cu_c80f15ed_2890324cuda3std3__45__cpo6rbeginE,(_ZN41_INTERNAL_ee69aa7b_4_k_cu_c80f15ed_2890324cuda3std6ranges3__45__cpo7advanceE - _ZN41_INTERNAL_ee69aa7b_4_k_cu_c80f15ed_2890324cuda3std3__45__cpo6rbeginE)
_ZN41_INTERNAL_ee69aa7b_4_k_cu_c80f15ed_2890324cuda3std3__45__cpo6rbeginE:
	.zero		1
	.type		_ZN41_INTERNAL_ee69aa7b_4_k_cu_c80f15ed_2890324cuda3std6ranges3__45__cpo7advanceE,@object
	.size		_ZN41_INTERNAL_ee69aa7b_4_k_cu_c80f15ed_2890324cuda3std6ranges3__45__cpo7advanceE,(_ZN41_INTERNAL_ee69aa7b_4_k_cu_c80f15ed_2890326thrust24THRUST_300001_SM_1000_NS12placeholders3_10E - _ZN41_INTERNAL_ee69aa7b_4_k_cu_c80f15ed_2890324cuda3std6ranges3__45__cpo7advanceE)
_ZN41_INTERNAL_ee69aa7b_4_k_cu_c80f15ed_2890324cuda3std6ranges3__45__cpo7advanceE:
	.zero		1
	.type		_ZN41_INTERNAL_ee69aa7b_4_k_cu_c80f15ed_2890326thrust24THRUST_300001_SM_1000_NS12placeholders3_10E,@object
	.size		_ZN41_INTERNAL_ee69aa7b_4_k_cu_c80f15ed_2890326thrust24THRUST_300001_SM_1000_NS12placeholders3_10E,(_ZN41_INTERNAL_ee69aa7b_4_k_cu_c80f15ed_2890324cuda3std3__48in_placeE - _ZN41_INTERNAL_ee69aa7b_4_k_cu_c80f15ed_2890326thrust24THRUST_300001_SM_1000_NS12placeholders3_10E)
_ZN41_INTERNAL_ee69aa7b_4_k_cu_c80f15ed_2890326thrust24THRUST_300001_SM_1000_NS12placeholders3_10E:
	.zero		1
	.type		_ZN41_INTERNAL_ee69aa7b_4_k_cu_c80f15ed_2890324cuda3std3__48in_placeE,@object
	.size		_ZN41_INTERNAL_ee69aa7b_4_k_cu_c80f15ed_2890324cuda3std3__48in_placeE,(_ZN41_INTERNAL_ee69aa7b_4_k_cu_c80f15ed_2890324cuda3std6ranges3__45__cpo4sizeE - _ZN41_INTERNAL_ee69aa7b_4_k_cu_c80f15ed_2890324cuda3std3__48in_placeE)
_ZN41_INTERNAL_ee69aa7b_4_k_cu_c80f15ed_2890324cuda3std3__48in_placeE:
	.zero		1
	.type		_ZN41_INTERNAL_ee69aa7b_4_k_cu_c80f15ed_2890324cuda3std6ranges3__45__cpo4sizeE,@object
	.size		_ZN41_INTERNAL_ee69aa7b_4_k_cu_c80f15ed_2890324cuda3std6ranges3__45__cpo4sizeE,(_ZN41_INTERNAL_ee69aa7b_4_k_cu_c80f15ed_2890326thrust24THRUST_300001_SM_1000_NS12placeholders2_2E - _ZN41_INTERNAL_ee69aa7b_4_k_cu_c80f15ed_2890324cuda3std6ranges3__45__cpo4sizeE)
_ZN41_INTERNAL_ee69aa7b_4_k_cu_c80f15ed_2890324cuda3std6ranges3__45__cpo4sizeE:
	.zero		1
	.type		_ZN41_INTERNAL_ee69aa7b_4_k_cu_c80f15ed_2890326thrust24THRUST_300001_SM_1000_NS12placeholders2_2E,@object
	.size		_ZN41_INTERNAL_ee69aa7b_4_k_cu_c80f15ed_2890326thrust24THRUST_300001_SM_1000_NS12placeholders2_2E,(_ZN41_INTERNAL_ee69aa7b_4_k_cu_c80f15ed_2890324cuda3std3__45__cpo6cbeginE - _ZN41_INTERNAL_ee69aa7b_4_k_cu_c80f15ed_2890326thrust24THRUST_300001_SM_1000_NS12placeholders2_2E)
_ZN41_INTERNAL_ee69aa7b_4_k_cu_c80f15ed_2890326thrust24THRUST_300001_SM_1000_NS12placeholders2_2E:
	.zero		1
	.type		_ZN41_INTERNAL_ee69aa7b_4_k_cu_c80f15ed_2890324cuda3std3__45__cpo6cbeginE,@object
	.size		_ZN41_INTERNAL_ee69aa7b_4_k_cu_c80f15ed_2890324cuda3std3__45__cpo6cbeginE,(_ZN41_INTERNAL_ee69aa7b_4_k_cu_c80f15ed_2890324cuda3std6ranges3__45__cpo6cbeginE - _ZN41_INTERNAL_ee69aa7b_4_k_cu_c80f15ed_2890324cuda3std3__45__cpo6cbeginE)
_ZN41_INTERNAL_ee69aa7b_4_k_cu_c80f15ed_2890324cuda3std3__45__cpo6cbeginE:
	.zero		1
	.type		_ZN41_INTERNAL_ee69aa7b_4_k_cu_c80f15ed_2890324cuda3std6ranges3__45__cpo6cbeginE,@object
	.size		_ZN41_INTERNAL_ee69aa7b_4_k_cu_c80f15ed_2890324cuda3std6ranges3__45__cpo6cbeginE,(_ZN41_INTERNAL_ee69aa7b_4_k_cu_c80f15ed_2890326thrust24THRUST_300001_SM_1000_NS12placeholders2_6E - _ZN41_INTERNAL_ee69aa7b_4_k_cu_c80f15ed_2890324cuda3std6ranges3__45__cpo6cbeginE)
_ZN41_INTERNAL_ee69aa7b_4_k_cu_c80f15ed_2890324cuda3std6ranges3__45__cpo6cbeginE:
	.zero		1
	.type		_ZN41_INTERNAL_ee69aa7b_4_k_cu_c80f15ed_2890326thrust24THRUST_300001_SM_1000_NS12placeholders2_6E,@object
	.size		_ZN41_INTERNAL_ee69aa7b_4_k_cu_c80f15ed_2890326thrust24THRUST_300001_SM_1000_NS12placeholders2_6E,(_ZN41_INTERNAL_ee69aa7b_4_k_cu_c80f15ed_2890324cuda3std3__45__cpo7crbeginE - _ZN41_INTERNAL_ee69aa7b_4_k_cu_c80f15ed_2890326thrust24THRUST_300001_SM_1000_NS12placeholders2_6E)
_ZN41_INTERNAL_ee69aa7b_4_k_cu_c80f15ed_2890326thrust24THRUST_300001_SM_1000_NS12placeholders2_6E:
	.zero		1
	.type		_ZN41_INTERNAL_ee69aa7b_4_k_cu_c80f15ed_2890324cuda3std3__45__cpo7crbeginE,@object
	.size		_ZN41_INTERNAL_ee69aa7b_4_k_cu_c80f15ed_2890324cuda3std3__45__cpo7crbeginE,(_ZN41_INTERNAL_ee69aa7b_4_k_cu_c80f15ed_2890324cuda3std6ranges3__45__cpo4nextE - _ZN41_INTERNAL_ee69aa7b_4_k_cu_c80f15ed_2890324cuda3std3__45__cpo7crbeginE)
_ZN41_INTERNAL_ee69aa7b_4_k_cu_c80f15ed_2890324cuda3std3__45__cpo7crbeginE:
	.zero		1
	.type		_ZN41_INTERNAL_ee69aa7b_4_k_cu_c80f15ed_2890324cuda3std6ranges3__45__cpo4nextE,@object
	.size		_ZN41_INTERNAL_ee69aa7b_4_k_cu_c80f15ed_2890324cuda3std6ranges3__45__cpo4nextE,(_ZN41_INTERNAL_ee69aa7b_4_k_cu_c80f15ed_2890324cuda3std6ranges3__45__cpo4swapE - _ZN41_INTERNAL_ee69aa7b_4_k_cu_c80f15ed_2890324cuda3std6ranges3__45__cpo4nextE)
_ZN41_INTERNAL_ee69aa7b_4_k_cu_c80f15ed_2890324cuda3std6ranges3__45__cpo4nextE:
	.zero		1
	.type		_ZN41_INTERNAL_ee69aa7b_4_k_cu_c80f15ed_2890324cuda3std6ranges3__45__cpo4swapE,@object
	.size		_ZN41_INTERNAL_ee69aa7b_4_k_cu_c80f15ed_2890324cuda3std6ranges3__45__cpo4swapE,(_ZN41_INTERNAL_ee69aa7b_4_k_cu_c80f15ed_2890326thrust24THRUST_300001_SM_1000_NS8cuda_cub10par_nosyncE - _ZN41_INTERNAL_ee69aa7b_4_k_cu_c80f15ed_2890324cuda3std6ranges3__45__cpo4swapE)
_ZN41_INTERNAL_ee69aa7b_4_k_cu_c80f15ed_2890324cuda3std6ranges3__45__cpo4swapE:
	.zero		1
	.type		_ZN41_INTERNAL_ee69aa7b_4_k_cu_c80f15ed_2890326thrust24THRUST_300001_SM_1000_NS8cuda_cub10par_nosyncE,@object
	.size		_ZN41_INTERNAL_ee69aa7b_4_k_cu_c80f15ed_2890326thrust24THRUST_300001_SM_1000_NS8cuda_cub10par_nosyncE,(_ZN41_INTERNAL_ee69aa7b_4_k_cu_c80f15ed_2890326thrust24THRUST_300001_SM_1000_NS3seqE - _ZN41_INTERNAL_ee69aa7b_4_k_cu_c80f15ed_2890326thrust24THRUST_300001_SM_1000_NS8cuda_cub10par_nosyncE)
_ZN41_INTERNAL_ee69aa7b_4_k_cu_c80f15ed_2890326thrust24THRUST_300001_SM_1000_NS8cuda_cub10par_nosyncE:
	.zero		1
	.type		_ZN41_INTERNAL_ee69aa7b_4_k_cu_c80f15ed_2890326thrust24THRUST_300001_SM_1000_NS3seqE,@object
	.size		_ZN41_INTERNAL_ee69aa7b_4_k_cu_c80f15ed_2890326thrust24THRUST_300001_SM_1000_NS3seqE,(_ZN41_INTERNAL_ee69aa7b_4_k_cu_c80f15ed_2890324cuda3std3__420unreachable_sentinelE - _ZN41_INTERNAL_ee69aa7b_4_k_cu_c80f15ed_2890326thrust24THRUST_300001_SM_1000_NS3seqE)
_ZN41_INTERNAL_ee69aa7b_4_k_cu_c80f15ed_2890326thrust24THRUST_300001_SM_1000_NS3seqE:
	.zero		1
	.type		_ZN41_INTERNAL_ee69aa7b_4_k_cu_c80f15ed_2890324cuda3std3__420unreachable_sentinelE,@object
	.size		_ZN41_INTERNAL_ee69aa7b_4_k_cu_c80f15ed_2890324cuda3std3__420unreachable_sentinelE,(_ZN41_INTERNAL_ee69aa7b_4_k_cu_c80f15ed_2890324cuda3std6ranges3__45__cpo5ssizeE - _ZN41_INTERNAL_ee69aa7b_4_k_cu_c80f15ed_2890324cuda3std3__420unreachable_sentinelE)
_ZN41_INTERNAL_ee69aa7b_4_k_cu_c80f15ed_2890324cuda3std3__420unreachable_sentinelE:
	.zero		1
	.type		_ZN41_INTERNAL_ee69aa7b_4_k_cu_c80f15ed_2890324cuda3std6ranges3__45__cpo5ssizeE,@object
	.size		_ZN41_INTERNAL_ee69aa7b_4_k_cu_c80f15ed_2890324cuda3std6ranges3__45__cpo5ssizeE,(_ZN41_INTERNAL_ee69aa7b_4_k_cu_c80f15ed_2890326thrust24THRUST_300001_SM_1000_NS12placeholders2_3E - _ZN41_INTERNAL_ee69aa7b_4_k_cu_c80f15ed_2890324cuda3std6ranges3__45__cpo5ssizeE)
_ZN41_INTERNAL_ee69aa7b_4_k_cu_c80f15ed_2890324cuda3std6ranges3__45__cpo5ssizeE:
	.zero		1
	.type		_ZN41_INTERNAL_ee69aa7b_4_k_cu_c80f15ed_2890326thrust24THRUST_300001_SM_1000_NS12placeholders2_3E,@object
	.size		_ZN41_INTERNAL_ee69aa7b_4_k_cu_c80f15ed_2890326thrust24THRUST_300001_SM_1000_NS12placeholders2_3E,(_ZN41_INTERNAL_ee69aa7b_4_k_cu_c80f15ed_2890324cuda3std3__45__cpo4cendE - _ZN41_INTERNAL_ee69aa7b_4_k_cu_c80f15ed_2890326thrust24THRUST_300001_SM_1000_NS12placeholders2_3E)
_ZN41_INTERNAL_ee69aa7b_4_k_cu_c80f15ed_2890326thrust24THRUST_300001_SM_1000_NS12placeholders2_3E:
	.zero		1
	.type		_ZN41_INTERNAL_ee69aa7b_4_k_cu_c80f15ed_2890324cuda3std3__45__cpo4cendE,@object
	.size		_ZN41_INTERNAL_ee69aa7b_4_k_cu_c80f15ed_2890324cuda3std3__45__cpo4cendE,(_ZN41_INTERNAL_ee69aa7b_4_k_cu_c80f15ed_2890324cuda3std6ranges3__45__cpo4cendE - _ZN41_INTERNAL_ee69aa7b_4_k_cu_c80f15ed_2890324cuda3std3__45__cpo4cendE)
_ZN41_INTERNAL_ee69aa7b_4_k_cu_c80f15ed_2890324cuda3std3__45__cpo4cendE:
	.zero		1
	.type		_ZN41_INTERNAL_ee69aa7b_4_k_cu_c80f15ed_2890324cuda3std6ranges3__45__cpo4cendE,@object
	.size		_ZN41_INTERNAL_ee69aa7b_4_k_cu_c80f15ed_2890324cuda3std6ranges3__45__cpo4cendE,(_ZN41_INTERNAL_ee69aa7b_4_k_cu_c80f15ed_2890326thrust24THRUST_300001_SM_1000_NS12placeholders2_7E - _ZN41_INTERNAL_ee69aa7b_4_k_cu_c80f15ed_2890324cuda3std6ranges3__45__cpo4cendE)
_ZN41_INTERNAL_ee69aa7b_4_k_cu_c80f15ed_2890324cuda3std6ranges3__45__cpo4cendE:
	.zero		1
	.type		_ZN41_INTERNAL_ee69aa7b_4_k_cu_c80f15ed_2890326thrust24THRUST_300001_SM_1000_NS12placeholders2_7E,@object
	.size		_ZN41_INTERNAL_ee69aa7b_4_k_cu_c80f15ed_2890326thrust24THRUST_300001_SM_1000_NS12placeholders2_7E,(_ZN41_INTERNAL_ee69aa7b_4_k_cu_c80f15ed_2890324cuda3std3__45__cpo5crendE - _ZN41_INTERNAL_ee69aa7b_4_k_cu_c80f15ed_2890326thrust24THRUST_300001_SM_1000_NS12placeholders2_7E)
_ZN41_INTERNAL_ee69aa7b_4_k_cu_c80f15ed_2890326thrust24THRUST_300001_SM_1000_NS12placeholders2_7E:
	.zero		1
	.type		_ZN41_INTERNAL_ee69aa7b_4_k_cu_c80f15ed_2890324cuda3std3__45__cpo5crendE,@object
	.size		_ZN41_INTERNAL_ee69aa7b_4_k_cu_c80f15ed_2890324cuda3std3__45__cpo5crendE,(_ZN41_INTERNAL_ee69aa7b_4_k_cu_c80f15ed_2890324cuda3std6ranges3__45__cpo4prevE - _ZN41_INTERNAL_ee69aa7b_4_k_cu_c80f15ed_2890324cuda3std3__45__cpo5crendE)
_ZN41_INTERNAL_ee69aa7b_4_k_cu_c80f15ed_2890324cuda3std3__45__cpo5crendE:
	.zero		1
	.type		_ZN41_INTERNAL_ee69aa7b_4_k_cu_c80f15ed_2890324cuda3std6ranges3__45__cpo4prevE,@object
	.size		_ZN41_INTERNAL_ee69aa7b_4_k_cu_c80f15ed_2890324cuda3std6ranges3__45__cpo4prevE,(_ZN41_INTERNAL_ee69aa7b_4_k_cu_c80f15ed_2890324cuda3std6ranges3__45__cpo9iter_moveE - _ZN41_INTERNAL_ee69aa7b_4_k_cu_c80f15ed_2890324cuda3std6ranges3__45__cpo4prevE)
_ZN41_INTERNAL_ee69aa7b_4_k_cu_c80f15ed_2890324cuda3std6ranges3__45__cpo4prevE:
	.zero		1
	.type		_ZN41_INTERNAL_ee69aa7b_4_k_cu_c80f15ed_2890324cuda3std6ranges3__45__cpo9iter_moveE,@object
	.size		_ZN41_INTERNAL_ee69aa7b_4_k_cu_c80f15ed_2890324cuda3std6ranges3__45__cpo9iter_moveE,(_ZN41_INTERNAL_ee69aa7b_4_k_cu_c80f15ed_2890326thrust24THRUST_300001_SM_1000_NS6system6detail10sequential3seqE - _ZN41_INTERNAL_ee69aa7b_4_k_cu_c80f15ed_2890324cuda3std6ranges3__45__cpo9iter_moveE)
_ZN41_INTERNAL_ee69aa7b_4_k_cu_c80f15ed_2890324cuda3std6ranges3__45__cpo9iter_moveE:
	.zero		1
	.type		_ZN41_INTERNAL_ee69aa7b_4_k_cu_c80f15ed_2890326thrust24THRUST_300001_SM_1000_NS6system6detail10sequential3seqE,@object
	.size		_ZN41_INTERNAL_ee69aa7b_4_k_cu_c80f15ed_2890326thrust24THRUST_300001_SM_1000_NS6system6detail10sequential3seqE,(_ZN41_INTERNAL_ee69aa7b_4_k_cu_c80f15ed_2890326thrust24THRUST_300001_SM_1000_NS12placeholders2_9E - _ZN41_INTERNAL_ee69aa7b_4_k_cu_c80f15ed_2890326thrust24THRUST_300001_SM_1000_NS6system6detail10sequential3seqE)
_ZN41_INTERNAL_ee69aa7b_4_k_cu_c80f15ed_2890326thrust24THRUST_300001_SM_1000_NS6system6detail10sequential3seqE:
	.zero		1
	.type		_ZN41_INTERNAL_ee69aa7b_4_k_cu_c80f15ed_2890326thrust24THRUST_300001_SM_1000_NS12placeholders2_9E,@object
	.size		_ZN41_INTERNAL_ee69aa7b_4_k_cu_c80f15ed_2890326thrust24THRUST_300001_SM_1000_NS12placeholders2_9E,(_ZN41_INTERNAL_ee69aa7b_4_k_cu_c80f15ed_2890324cuda3std3__419piecewise_constructE - _ZN41_INTERNAL_ee69aa7b_4_k_cu_c80f15ed_2890326thrust24THRUST_300001_SM_1000_NS12placeholders2_9E)
_ZN41_INTERNAL_ee69aa7b_4_k_cu_c80f15ed_2890326thrust24THRUST_300001_SM_1000_NS12placeholders2_9E:
	.zero		1
	.type		_ZN41_INTERNAL_ee69aa7b_4_k_cu_c80f15ed_2890324cuda3std3__419piecewise_constructE,@object
	.size		_ZN41_INTERNAL_ee69aa7b_4_k_cu_c80f15ed_2890324cuda3std3__419piecewise_constructE,(_ZN41_INTERNAL_ee69aa7b_4_k_cu_c80f15ed_2890324cuda3std6ranges3__45__cpo5cdataE - _ZN41_INTERNAL_ee69aa7b_4_k_cu_c80f15ed_2890324cuda3std3__419piecewise_constructE)
_ZN41_INTERNAL_ee69aa7b_4_k_cu_c80f15ed_2890324cuda3std3__419piecewise_constructE:
	.zero		1
	.type		_ZN41_INTERNAL_ee69aa7b_4_k_cu_c80f15ed_2890324cuda3std6ranges3__45__cpo5cdataE,@object
	.size		_ZN41_INTERNAL_ee69aa7b_4_k_cu_c80f15ed_2890324cuda3std6ranges3__45__cpo5cdataE,(_ZN41_INTERNAL_ee69aa7b_4_k_cu_c80f15ed_2890326thrust24THRUST_300001_SM_1000_NS12placeholders2_1E - _ZN41_INTERNAL_ee69aa7b_4_k_cu_c80f15ed_2890324cuda3std6ranges3__45__cpo5cdataE)
_ZN41_INTERNAL_ee69aa7b_4_k_cu_c80f15ed_2890324cuda3std6ranges3__45__cpo5cdataE:
	.zero		1
	.type		_ZN41_INTERNAL_ee69aa7b_4_k_cu_c80f15ed_2890326thrust24THRUST_300001_SM_1000_NS12placeholders2_1E,@object
	.size		_ZN41_INTERNAL_ee69aa7b_4_k_cu_c80f15ed_2890326thrust24THRUST_300001_SM_1000_NS12placeholders2_1E,(_ZN41_INTERNAL_ee69aa7b_4_k_cu_c80f15ed_2890324cuda3std3__45__cpo3endE - _ZN41_INTERNAL_ee69aa7b_4_k_cu_c80f15ed_2890326thrust24THRUST_300001_SM_1000_NS12placeholders2_1E)
_ZN41_INTERNAL_ee69aa7b_4_k_cu_c80f15ed_2890326thrust24THRUST_300001_SM_1000_NS12placeholders2_1E:
	.zero		1
	.type		_ZN41_INTERNAL_ee69aa7b_4_k_cu_c80f15ed_2890324cuda3std3__45__cpo3endE,@object
	.size		_ZN41_INTERNAL_ee69aa7b_4_k_cu_c80f15ed_2890324cuda3std3__45__cpo3endE,(_ZN41_INTERNAL_ee69aa7b_4_k_cu_c80f15ed_2890324cuda3std6ranges3__45__cpo3endE - _ZN41_INTERNAL_ee69aa7b_4_k_cu_c80f15ed_2890324cuda3std3__45__cpo3endE)
_ZN41_INTERNAL_ee69aa7b_4_k_cu_c80f15ed_2890324cuda3std3__45__cpo3endE:
	.zero		1
	.type		_ZN41_INTERNAL_ee69aa7b_4_k_cu_c80f15ed_2890324cuda3std6ranges3__45__cpo3endE,@object
	.size		_ZN41_INTERNAL_ee69aa7b_4_k_cu_c80f15ed_2890324cuda3std6ranges3__45__cpo3endE,(_ZN41_INTERNAL_ee69aa7b_4_k_cu_c80f15ed_2890326thrust24THRUST_300001_SM_1000_NS12placeholders2_5E - _ZN41_INTERNAL_ee69aa7b_4_k_cu_c80f15ed_2890324cuda3std6ranges3__45__cpo3endE)
_ZN41_INTERNAL_ee69aa7b_4_k_cu_c80f15ed_2890324cuda3std6ranges3__45__cpo3endE:
	.zero		1
	.type		_ZN41_INTERNAL_ee69aa7b_4_k_cu_c80f15ed_2890326thrust24THRUST_300001_SM_1000_NS12placeholders2_5E,@object
	.size		_ZN41_INTERNAL_ee69aa7b_4_k_cu_c80f15ed_2890326thrust24THRUST_300001_SM_1000_NS12placeholders2_5E,(_ZN41_INTERNAL_ee69aa7b_4_k_cu_c80f15ed_2890324cuda3std3__45__cpo4rendE - _ZN41_INTERNAL_ee69aa7b_4_k_cu_c80f15ed_2890326thrust24THRUST_300001_SM_1000_NS12placeholders2_5E)
_ZN41_INTERNAL_ee69aa7b_4_k_cu_c80f15ed_2890326thrust24THRUST_300001_SM_1000_NS12placeholders2_5E:
	.zero		1
	.type		_ZN41_INTERNAL_ee69aa7b_4_k_cu_c80f15ed_2890324cuda3std3__45__cpo4rendE,@object
	.size		_ZN41_INTERNAL_ee69aa7b_4_k_cu_c80f15ed_2890324cuda3std3__45__cpo4rendE,(_ZN41_INTERNAL_ee69aa7b_4_k_cu_c80f15ed_2890324cuda3std6ranges3__45__cpo9iter_swapE - _ZN41_INTERNAL_ee69aa7b_4_k_cu_c80f15ed_2890324cuda3std3__45__cpo4rendE)
_ZN41_INTERNAL_ee69aa7b_4_k_cu_c80f15ed_2890324cuda3std3__45__cpo4rendE:
	.zero		1
	.type		_ZN41_INTERNAL_ee69aa7b_4_k_cu_c80f15ed_2890324cuda3std6ranges3__45__cpo9iter_swapE,@object
	.size		_ZN41_INTERNAL_ee69aa7b_4_k_cu_c80f15ed_2890324cuda3std6ranges3__45__cpo9iter_swapE,(_ZN41_INTERNAL_ee69aa7b_4_k_cu_c80f15ed_2890324cuda3std3__48unexpectE - _ZN41_INTERNAL_ee69aa7b_4_k_cu_c80f15ed_2890324cuda3std6ranges3__45__cpo9iter_swapE)
_ZN41_INTERNAL_ee69aa7b_4_k_cu_c80f15ed_2890324cuda3std6ranges3__45__cpo9iter_swapE:
	.zero		1
	.type		_ZN41_INTERNAL_ee69aa7b_4_k_cu_c80f15ed_2890324cuda3std3__48unexpectE,@object
	.size		_ZN41_INTERNAL_ee69aa7b_4_k_cu_c80f15ed_2890324cuda3std3__48unexpectE,(_ZN41_INTERNAL_ee69aa7b_4_k_cu_c80f15ed_2890326thrust24THRUST_300001_SM_1000_NS8cuda_cub3parE - _ZN41_INTERNAL_ee69aa7b_4_k_cu_c80f15ed_2890324cuda3std3__48unexpectE)
_ZN41_INTERNAL_ee69aa7b_4_k_cu_c80f15ed_2890324cuda3std3__48unexpectE:
	.zero		1
	.type		_ZN41_INTERNAL_ee69aa7b_4_k_cu_c80f15ed_2890326thrust24THRUST_300001_SM_1000_NS8cuda_cub3parE,@object
	.size		_ZN41_INTERNAL_ee69aa7b_4_k_cu_c80f15ed_2890326thrust24THRUST_300001_SM_1000_NS8cuda_cub3parE,(.L_29 - _ZN41_INTERNAL_ee69aa7b_4_k_cu_c80f15ed_2890326thrust24THRUST_300001_SM_1000_NS8cuda_cub3parE)
_ZN41_INTERNAL_ee69aa7b_4_k_cu_c80f15ed_2890326thrust24THRUST_300001_SM_1000_NS8cuda_cub3parE:
	.zero		1
.L_29:


//--------------------- .nv.constant0._ZN3cub18CUB_300001_SM_10006detail11EmptyKernelIvEEvv --------------------------
	.section	.nv.constant0._ZN3cub18CUB_300001_SM_10006detail11EmptyKernelIvEEvv,"a",@progbits
	.sectionflags	@""
	.align	4
.nv.constant0._ZN3cub18CUB_300001_SM_10006detail11EmptyKernelIvEEvv:
	.zero		896


//--------------------- SYMBOLS --------------------------

	.type		.nv.reservedSmem.offset0,@object
	.size		.nv.reservedSmem.offset0,0x4
